	.headerflags	@"EF_CUDA_TEXMODE_UNIFIED EF_CUDA_64BIT_ADDRESS EF_CUDA_ACCELERATORS EF_CUDA_SM90 EF_CUDA_VIRTUAL_SM(EF_CUDA_SM90)"
	.elftype	@"ET_EXEC"


//--------------------- .nv.info                  --------------------------
	.section	.nv.info,"",@"SHT_CUDA_INFO"
	.align	4


	//----- nvinfo : EIATTR_REGCOUNT
	.align		4
        /*0000*/ 	.byte	0x04, 0x2f
        /*0002*/ 	.short	(.L_1 - .L_0)
	.align		4
.L_0:
        /*0004*/ 	.word	index@(triton_poi_fused_cat_5)
        /*0008*/ 	.word	0x00000020


	//----- nvinfo : EIATTR_MIN_STACK_SIZE
	.align		4
.L_1:
        /*000c*/ 	.byte	0x04, 0x12
        /*000e*/ 	.short	(.L_3 - .L_2)
	.align		4
.L_2:
        /*0010*/ 	.word	index@(triton_poi_fused_cat_5)
        /*0014*/ 	.word	0x00000000


	//----- nvinfo : EIATTR_FRAME_SIZE
	.align		4
.L_3:
        /*0018*/ 	.byte	0x04, 0x11
        /*001a*/ 	.short	(.L_5 - .L_4)
	.align		4
.L_4:
        /*001c*/ 	.word	index@(triton_poi_fused_cat_5)
        /*0020*/ 	.word	0x00000000


	//----- nvinfo : EIATTR_MIN_STACK_SIZE
	.align		4
.L_5:
        /*0024*/ 	.byte	0x04, 0x12
        /*0026*/ 	.short	(.L_7 - .L_6)
	.align		4
.L_6:
        /*0028*/ 	.word	index@(triton_poi_fused_cat_5)
        /*002c*/ 	.word	0x00000000
.L_7:


//--------------------- .nv.info.triton_poi_fused_cat_5 --------------------------
	.section	.nv.info.triton_poi_fused_cat_5,"",@"SHT_CUDA_INFO"
	.sectionflags	@""
	.align	4


	//----- nvinfo : EIATTR_CUDA_API_VERSION
	.align		4
        /*0000*/ 	.byte	0x04, 0x37
        /*0002*/ 	.short	(.L_9 - .L_8)
.L_8:
        /*0004*/ 	.word	0x0000007c


	//----- nvinfo : EIATTR_KPARAM_INFO
	.align		4
.L_9:
        /*0008*/ 	.byte	0x04, 0x17
        /*000a*/ 	.short	(.L_11 - .L_10)
.L_10:
        /*000c*/ 	.word	0x00000000
        /*0010*/ 	.short	0x0003
        /*0012*/ 	.short	0x0018
        /*0014*/ 	.byte	0x00, 0xf0, 0x11, 0x00


	//----- nvinfo : EIATTR_KPARAM_INFO
	.align		4
.L_11:
        /*0018*/ 	.byte	0x04, 0x17
        /*001a*/ 	.short	(.L_13 - .L_12)
.L_12:
        /*001c*/ 	.word	0x00000000
        /*0020*/ 	.short	0x0002
        /*0022*/ 	.short	0x0010
        /*0024*/ 	.byte	0x00, 0xf4, 0x21, 0x00


	//----- nvinfo : EIATTR_KPARAM_INFO
	.align		4
.L_13:
        /*0028*/ 	.byte	0x04, 0x17
        /*002a*/ 	.short	(.L_15 - .L_14)
.L_14:
        /*002c*/ 	.word	0x00000000
        /*0030*/ 	.short	0x0001
        /*0032*/ 	.short	0x0008
        /*0034*/ 	.byte	0x00, 0xf4, 0x21, 0x00


	//----- nvinfo : EIATTR_KPARAM_INFO
	.align		4
.L_15:
        /*0038*/ 	.byte	0x04, 0x17
        /*003a*/ 	.short	(.L_17 - .L_16)
.L_16:
        /*003c*/ 	.word	0x00000000
        /*0040*/ 	.short	0x0000
        /*0042*/ 	.short	0x0000
        /*0044*/ 	.byte	0x00, 0xf4, 0x21, 0x00


	//----- nvinfo : EIATTR_SPARSE_MMA_MASK
	.align		4
.L_17:
        /*0048*/ 	.byte	0x03, 0x50
        /*004a*/ 	.short	0x0000


	//----- nvinfo : EIATTR_MAXREG_COUNT
	.align		4
        /*004c*/ 	.byte	0x03, 0x1b
        /*004e*/ 	.short	0x00ff


	//----- nvinfo : EIATTR_EXIT_INSTR_OFFSETS
	.align		4
        /*0050*/ 	.byte	0x04, 0x1c
        /*0052*/ 	.short	(.L_19 - .L_18)


	//   ....[0]....
.L_18:
        /*0054*/ 	.word	0x000010c0


	//----- nvinfo : EIATTR_REQNTID
	.align		4
.L_19:
        /*0058*/ 	.byte	0x04, 0x10
        /*005a*/ 	.short	(.L_21 - .L_20)
.L_20:
        /*005c*/ 	.word	0x00000080
        /*0060*/ 	.word	0x00000001
        /*0064*/ 	.word	0x00000001


	//----- nvinfo : EIATTR_CBANK_PARAM_SIZE
	.align		4
.L_21:
        /*0068*/ 	.byte	0x03, 0x19
        /*006a*/ 	.short	0x001c


	//----- nvinfo : EIATTR_PARAM_CBANK
	.align		4
        /*006c*/ 	.byte	0x04, 0x0a
        /*006e*/ 	.short	(.L_23 - .L_22)
	.align		4
.L_22:
        /*0070*/ 	.word	index@(.nv.constant0.triton_poi_fused_cat_5)
        /*0074*/ 	.short	0x0210
        /*0076*/ 	.short	0x001c


	//----- nvinfo : EIATTR_SW_WAR
	.align		4
.L_23:
        /*0078*/ 	.byte	0x04, 0x36
        /*007a*/ 	.short	(.L_25 - .L_24)
.L_24:
        /*007c*/ 	.word	0x00000008
.L_25:


//--------------------- .nv.callgraph             --------------------------
	.section	.nv.callgraph,"",@"SHT_CUDA_CALLGRAPH"
	.align	4
	.sectionentsize	8
	.align		4
        /*0000*/ 	.word	0x00000000
	.align		4
        /*0004*/ 	.word	0xffffffff
	.align		4
        /*0008*/ 	.word	0x00000000
	.align		4
        /*000c*/ 	.word	0xfffffffe
	.align		4
        /*0010*/ 	.word	0x00000000
	.align		4
        /*0014*/ 	.word	0xfffffffd
	.align		4
        /*0018*/ 	.word	0x00000000
	.align		4
        /*001c*/ 	.word	0xfffffffc


//--------------------- .text.triton_poi_fused_cat_5 --------------------------
	.section	.text.triton_poi_fused_cat_5,"ax",@progbits
	.align	128
        .global         triton_poi_fused_cat_5
        .type           triton_poi_fused_cat_5,@function
        .size           triton_poi_fused_cat_5,(.L_x_1 - triton_poi_fused_cat_5)
        .other          triton_poi_fused_cat_5,@"STO_CUDA_ENTRY STV_DEFAULT"
triton_poi_fused_cat_5:
.text.triton_poi_fused_cat_5:
[----:B------:R-:W-:Y:S01]  /*0000*/  LDC R1, c[0x0][0x28] ;  /* 0x00000a00ff017b82 */ /* 0x000fe20000000800 */
[----:B------:R-:W1:Y:S07]  /*0010*/  S2R R0, SR_TID.X ;  /* 0x0000000000007919 */ /* 0x000e6e0000002100 */
[----:B------:R-:W2:Y:S01]  /*0020*/  LDC.64 R2, c[0x0][0x210] ;  /* 0x00008400ff027b82 */ /* 0x000ea20000000a00 */
[----:B------:R-:W-:Y:S01]  /*0030*/  ULDC.64 UR4, c[0x0][0x208] ;  /* 0x0000820000047ab9 */ /* 0x000fe20000000a00 */
[----:B------:R-:W-:Y:S01]  /*0040*/  CS2R R12, SRZ ;  /* 0x00000000000c7805 */ /* 0x000fe2000001ff00 */
[----:B------:R-:W3:Y:S01]  /*0050*/  S2R R5, SR_CTAID.X ;  /* 0x0000000000057919 */ /* 0x000ee20000002500 */
[----:B------:R-:W-:-:S04]  /*0060*/  CS2R R14, SRZ ;  /* 0x00000000000e7805 */ /* 0x000fc8000001ff00 */
[----:B------:R-:W4:Y:S01]  /*0070*/  LDC.64 R8, c[0x0][0x218] ;  /* 0x00008600ff087b82 */ /* 0x000f220000000a00 */
[----:B-1----:R-:W-:-:S04]  /*0080*/  SHF.L.U32 R0, R0, 0x2, RZ ;  /* 0x0000000200007819 */ /* 0x002fc800000006ff */
[----:B------:R-:W-:Y:S02]  /*0090*/  LOP3.LUT R0, R0, 0x1fc, RZ, 0xc0, !PT ;  /* 0x000001fc00007812 */ /* 0x000fe400078ec0ff */
[----:B---3--:R-:W-:Y:S02]  /*00a0*/  SHF.R.S32.HI R7, RZ, 0x15, R5 ;  /* 0x00000015ff077819 */ /* 0x008fe40000011405 */
[----:B------:R-:W-:Y:S02]  /*00b0*/  LEA R0, R5, R0, 0xa ;  /* 0x0000000005007211 */ /* 0x000fe400078e50ff */
[----:B------:R-:W-:Y:S02]  /*00c0*/  SGXT R7, R7, 0x1 ;  /* 0x000000010707781a */ /* 0x000fe40000000200 */
[----:B------:R-:W-:Y:S02]  /*00d0*/  SHF.R.S32.HI R5, RZ, 0x1f, R0 ;  /* 0x0000001fff057819 */ /* 0x000fe40000011400 */
[----:B------:R-:W-:-:S02]  /*00e0*/  LEA.HI R7, R7, R0, RZ, 0x7 ;  /* 0x0000000007077211 */ /* 0x000fc400078f38ff */
[----:B------:R-:W-:Y:S02]  /*00f0*/  LEA.HI R16, R5, R0, RZ, 0x7 ;  /* 0x0000000005107211 */ /* 0x000fe400078f38ff */
[----:B------:R-:W-:Y:S02]  /*0100*/  IADD3 R7, R7, 0x200, RZ ;  /* 0x0000020007077810 */ /* 0x000fe40007ffe0ff */
[----:B------:R-:W-:Y:S02]  /*0110*/  LOP3.LUT R5, R16, 0xffffff80, RZ, 0xc0, !PT ;  /* 0xffffff8010057812 */ /* 0x000fe400078ec0ff */
[----:B------:R-:W-:Y:S02]  /*0120*/  SHF.R.S32.HI R4, RZ, 0x7, R7 ;  /* 0x00000007ff047819 */ /* 0x000fe40000011407 */
[----:B------:R-:W-:-:S04]  /*0130*/  IADD3 R17, R0, -R5, RZ ;  /* 0x8000000500117210 */ /* 0x000fc80007ffe0ff */
[C---:B------:R-:W-:Y:S02]  /*0140*/  ISETP.GT.AND P1, PT, R17.reuse, 0x3f, PT ;  /* 0x0000003f1100780c */ /* 0x040fe40003f24270 */
[----:B------:R-:W-:Y:S02]  /*0150*/  LEA R21, R4, R17, 0x6 ;  /* 0x0000001104157211 */ /* 0x000fe400078e30ff */
[----:B------:R-:W-:Y:S02]  /*0160*/  CS2R R4, SRZ ;  /* 0x0000000000047805 */ /* 0x000fe4000001ff00 */
[----:B------:R-:W-:Y:S02]  /*0170*/  CS2R R6, SRZ ;  /* 0x0000000000067805 */ /* 0x000fe4000001ff00 */
[----:B------:R-:W-:Y:S01]  /*0180*/  ISETP.GE.AND P0, PT, R17, 0x40, PT ;  /* 0x000000401100780c */ /* 0x000fe20003f06270 */
[----:B--2---:R-:W-:-:S04]  /*0190*/  IMAD.WIDE R10, R21, 0x4, R2 ;  /* 0x00000004150a7825 */ /* 0x004fc800078e0202 */
[----:B----4-:R-:W-:-:S05]  /*01a0*/  IMAD.WIDE R20, R21, 0x4, R8 ;  /* 0x0000000415147825 */ /* 0x010fca00078e0208 */
[----:B------:R-:W2:Y:S04]  /*01b0*/  @P1 LDG.E.EL.128 R4, desc[UR4][R20.64+-0x100] ;  /* 0xffff000414041981 */ /* 0x000ea8000c2e1d00 */
[----:B------:R1:W3:Y:S01]  /*01c0*/  @!P0 LDG.E.EL.128 R12, desc[UR4][R10.64] ;  /* 0x000000040a0c8981 */ /* 0x0002e2000c2e1d00 */
[----:B------:R-:W-:-:S04]  /*01d0*/  SHF.R.S32.HI R16, RZ, 0x7, R16 ;  /* 0x00000007ff107819 */ /* 0x000fc80000011410 */
[----:B------:R-:W-:Y:S02]  /*01e0*/  LEA R25, R16, R17, 0x6 ;  /* 0x0000001110197211 */ /* 0x000fe400078e30ff */
[----:B------:R-:W-:Y:S02]  /*01f0*/  CS2R R16, SRZ ;  /* 0x0000000000107805 */ /* 0x000fe4000001ff00 */
[----:B------:R-:W-:Y:S01]  /*0200*/  CS2R R18, SRZ ;  /* 0x0000000000127805 */ /* 0x000fe2000001ff00 */
[----:B------:R-:W-:-:S05]  /*0210*/  IMAD.WIDE R2, R25, 0x4, R2 ;  /* 0x0000000419027825 */ /* 0x000fca00078e0202 */
[----:B------:R4:W5:Y:S01]  /*0220*/  @!P0 LDG.E.EL.128 R16, desc[UR4][R2.64] ;  /* 0x0000000402108981 */ /* 0x000962000c2e1d00 */
[----:B------:R-:W-:Y:S01]  /*0230*/  IMAD.WIDE R24, R25, 0x4, R8 ;  /* 0x0000000419187825 */ /* 0x000fe200078e0208 */
[----:B------:R-:W-:Y:S02]  /*0240*/  CS2R R8, SRZ ;  /* 0x0000000000087805 */ /* 0x000fe4000001ff00 */
[----:B-1----:R-:W-:-:S06]  /*0250*/  CS2R R10, SRZ ;  /* 0x00000000000a7805 */ /* 0x002fcc000001ff00 */
[----:B------:R1:W5:Y:S01]  /*0260*/  @P1 LDG.E.EL.128 R8, desc[UR4][R24.64+-0x100] ;  /* 0xffff000418081981 */ /* 0x000362000c2e1d00 */
[----:B--2---:R-:W-:-:S05]  /*0270*/  SEL R21, R4, RZ, P1 ;  /* 0x000000ff04157207 */ /* 0x004fca0000800000 */
[----:B----4-:R-:W-:Y:S01]  /*0280*/  FADD R2, RZ, -R21 ;  /* 0x80000015ff027221 */ /* 0x010fe20000000000 */
[----:B---3--:R-:W-:-:S03]  /*0290*/  SEL R22, R12, RZ, !P0 ;  /* 0x000000ff0c167207 */ /* 0x008fc60004000000 */
[----:B------:R-:W-:Y:S02]  /*02a0*/  FMUL R3, R2, 1.4426950216293334961 ;  /* 0x3fb8aa3b02037820 */ /* 0x000fe40000400000 */
[----:B------:R-:W-:-:S03]  /*02b0*/  FADD R12, RZ, -R22 ;  /* 0x80000016ff0c7221 */ /* 0x000fc60000000000 */
[----:B------:R-:W-:Y:S01]  /*02c0*/  FSETP.GEU.AND P3, PT, R3, -126, PT ;  /* 0xc2fc00000300780b */ /* 0x000fe20003f6e000 */
[----:B------:R-:W-:-:S05]  /*02d0*/  FMUL R12, R12, 1.4426950216293334961 ;  /* 0x3fb8aa3b0c0c7820 */ /* 0x000fca0000400000 */
[----:B------:R-:W-:-:S07]  /*02e0*/  FSETP.GEU.AND P2, PT, R12, -126, PT ;  /* 0xc2fc00000c00780b */ /* 0x000fce0003f4e000 */
[----:B------:R-:W-:-:S04]  /*02f0*/  @!P3 FMUL R3, R3, 0.5 ;  /* 0x3f0000000303b820 */ /* 0x000fc80000400000 */
[----:B------:R-:W2:Y:S02]  /*0300*/  MUFU.EX2 R4, R3 ;  /* 0x0000000300047308 */ /* 0x000ea40000000800 */
[----:B------:R-:W-:-:S06]  /*0310*/  @!P2 FMUL R12, R12, 0.5 ;  /* 0x3f0000000c0ca820 */ /* 0x000fcc0000400000 */
[----:B------:R-:W3:Y:S01]  /*0320*/  MUFU.EX2 R2, R12 ;  /* 0x0000000c00027308 */ /* 0x000ee20000000800 */
[----:B--2---:R-:W-:-:S04]  /*0330*/  @!P3 FMUL R4, R4, R4 ;  /* 0x000000040404b220 */ /* 0x004fc80000400000 */
[----:B------:R-:W-:Y:S01]  /*0340*/  FADD R23, R4, 1 ;  /* 0x3f80000004177421 */ /* 0x000fe20000000000 */
[----:B---3--:R-:W-:-:S04]  /*0350*/  @!P2 FMUL R2, R2, R2 ;  /* 0x000000020202a220 */ /* 0x008fc80000400000 */
[----:B------:R-:W-:Y:S01]  /*0360*/  FSETP.GT.AND P3, PT, R23, 8.50705917302346158658e+37, PT ;  /* 0x7e8000001700780b */ /* 0x000fe20003f64000 */
[----:B-1----:R-:W-:Y:S01]  /*0370*/  FADD R24, R2, 1 ;  /* 0x3f80000002187421 */ /* 0x002fe20000000000 */
[----:B------:R-:W-:Y:S01]  /*0380*/  SEL R20, R13, RZ, !P0 ;  /* 0x000000ff0d147207 */ /* 0x000fe20004000000 */
[----:B------:R-:W-:-:S03]  /*0390*/  HFMA2.MMA R12, -RZ, RZ, 1.625, 0 ;  /* 0x3e800000ff0c7435 */ /* 0x000fc600000001ff */
[----:B------:R-:W-:Y:S01]  /*03a0*/  FSETP.GT.AND P2, PT, R24, 8.50705917302346158658e+37, PT ;  /* 0x7e8000001800780b */ /* 0x000fe20003f44000 */
[----:B------:R-:W-:-:S06]  /*03b0*/  FADD R4, RZ, -R20 ;  /* 0x80000014ff047221 */ /* 0x000fcc0000000000 */
[----:B------:R-:W-:Y:S01]  /*03c0*/  @P3 FMUL R23, R23, 0.25 ;  /* 0x3e80000017173820 */ /* 0x000fe20000400000 */
[----:B------:R-:W-:Y:S01]  /*03d0*/  SEL R14, R14, RZ, !P0 ;  /* 0x000000ff0e0e7207 */ /* 0x000fe20004000000 */
[----:B------:R-:W-:-:S04]  /*03e0*/  FMUL R4, R4, 1.4426950216293334961 ;  /* 0x3fb8aa3b04047820 */ /* 0x000fc80000400000 */
[----:B------:R-:W1:Y:S01]  /*03f0*/  MUFU.RCP R23, R23 ;  /* 0x0000001700177308 */ /* 0x000e620000001000 */
[----:B------:R-:W-:Y:S01]  /*0400*/  FADD R2, RZ, -R14 ;  /* 0x8000000eff027221 */ /* 0x000fe20000000000 */
[----:B------:R-:W-:Y:S01]  /*0410*/  @P2 FMUL R24, R24, 0.25 ;  /* 0x3e80000018182820 */ /* 0x000fe20000400000 */
[----:B------:R-:W-:Y:S02]  /*0420*/  FSEL R26, R12, 1, P2 ;  /* 0x3f8000000c1a7808 */ /* 0x000fe40001000000 */
[----:B------:R-:W-:Y:S02]  /*0430*/  SEL R3, R5, RZ, P1 ;  /* 0x000000ff05037207 */ /* 0x000fe40000800000 */
[----:B------:R-:W-:Y:S01]  /*0440*/  FSETP.GEU.AND P2, PT, R4, -126, PT ;  /* 0xc2fc00000400780b */ /* 0x000fe20003f4e000 */
[----:B------:R-:W-:Y:S01]  /*0450*/  FMUL R5, R2, 1.4426950216293334961 ;  /* 0x3fb8aa3b02057820 */ /* 0x000fe20000400000 */
[----:B------:R2:W3:Y:S01]  /*0460*/  MUFU.RCP R13, R24 ;  /* 0x00000018000d7308 */ /* 0x0004e20000001000 */
[----:B------:R-:W-:Y:S01]  /*0470*/  SEL R2, R6, RZ, P1 ;  /* 0x000000ff06027207 */ /* 0x000fe20000800000 */
[----:B------:R-:W-:Y:S01]  /*0480*/  FADD R6, RZ, -R3 ;  /* 0x80000003ff067221 */ /* 0x000fe20000000000 */
[----:B--2---:R-:W-:-:S03]  /*0490*/  FSEL R24, R12, 1, P3 ;  /* 0x3f8000000c187808 */ /* 0x004fc60001800000 */
[----:B------:R-:W-:-:S05]  /*04a0*/  FMUL R27, R6, 1.4426950216293334961 ;  /* 0x3fb8aa3b061b7820 */ /* 0x000fca0000400000 */
[----:B------:R-:W-:Y:S01]  /*04b0*/  @!P2 FMUL R4, R4, 0.5 ;  /* 0x3f0000000404a820 */ /* 0x000fe20000400000 */
[----:B-1----:R-:W-:Y:S01]  /*04c0*/  FMUL R6, R23, R24 ;  /* 0x0000001817067220 */ /* 0x002fe20000400000 */
[----:B------:R-:W-:Y:S01]  /*04d0*/  FADD R23, RZ, -R2 ;  /* 0x80000002ff177221 */ /* 0x000fe20000000000 */
[----:B------:R-:W-:-:S03]  /*04e0*/  FSETP.GEU.AND P4, PT, R5, -126, PT ;  /* 0xc2fc00000500780b */ /* 0x000fc60003f8e000 */
[----:B------:R-:W-:Y:S02]  /*04f0*/  FMUL R28, R23, 1.4426950216293334961 ;  /* 0x3fb8aa3b171c7820 */ /* 0x000fe40000400000 */
[----:B------:R-:W1:Y:S01]  /*0500*/  MUFU.EX2 R23, R4 ;  /* 0x0000000400177308 */ /* 0x000e620000000800 */
[----:B------:R-:W-:Y:S02]  /*0510*/  FSETP.GEU.AND P5, PT, R27, -126, PT ;  /* 0xc2fc00001b00780b */ /* 0x000fe40003fae000 */
[----:B------:R-:W-:-:S05]  /*0520*/  FSETP.GEU.AND P3, PT, R28, -126, PT ;  /* 0xc2fc00001c00780b */ /* 0x000fca0003f6e000 */
[----:B------:R-:W-:Y:S01]  /*0530*/  @!P4 FMUL R5, R5, 0.5 ;  /* 0x3f0000000505c820 */ /* 0x000fe20000400000 */
[----:B---3--:R-:W-:-:S03]  /*0540*/  FMUL R13, R13, R26 ;  /* 0x0000001a0d0d7220 */ /* 0x008fc60000400000 */
[----:B------:R-:W2:Y:S02]  /*0550*/  MUFU.EX2 R25, R5 ;  /* 0x0000000500197308 */ /* 0x000ea40000000800 */
[----:B------:R-:W-:Y:S01]  /*0560*/  @!P5 FMUL R27, R27, 0.5 ;  /* 0x3f0000001b1bd820 */ /* 0x000fe20000400000 */
[----:B-1----:R-:W-:Y:S01]  /*0570*/  @!P2 FMUL R23, R23, R23 ;  /* 0x000000171717a220 */ /* 0x002fe20000400000 */
[----:B------:R-:W-:-:S03]  /*0580*/  @!P3 FMUL R28, R28, 0.5 ;  /* 0x3f0000001c1cb820 */ /* 0x000fc60000400000 */
[----:B------:R-:W-:Y:S01]  /*0590*/  FADD R26, R23, 1 ;  /* 0x3f800000171a7421 */ /* 0x000fe20000000000 */
[----:B------:R-:W1:Y:S08]  /*05a0*/  MUFU.EX2 R24, R27 ;  /* 0x0000001b00187308 */ /* 0x000e700000000800 */
[----:B------:R-:W3:Y:S01]  /*05b0*/  MUFU.EX2 R23, R28 ;  /* 0x0000001c00177308 */ /* 0x000ee20000000800 */
[----:B--2---:R-:W-:Y:S01]  /*05c0*/  @!P4 FMUL R25, R25, R25 ;  /* 0x000000191919c220 */ /* 0x004fe20000400000 */
[----:B-----5:R-:W-:-:S03]  /*05d0*/  SEL R16, R16, RZ, !P0 ;  /* 0x000000ff10107207 */ /* 0x020fc60004000000 */
[----:B------:R-:W-:Y:S01]  /*05e0*/  FADD R25, R25, 1 ;  /* 0x3f80000019197421 */ /* 0x000fe20000000000 */
[----:B-1----:R-:W-:Y:S01]  /*05f0*/  @!P5 FMUL R24, R24, R24 ;  /* 0x000000181818d220 */ /* 0x002fe20000400000 */
[----:B------:R-:W-:-:S03]  /*0600*/  FSETP.GT.AND P2, PT, R26, 8.50705917302346158658e+37, PT ;  /* 0x7e8000001a00780b */ /* 0x000fc60003f44000 */
[----:B------:R-:W-:Y:S01]  /*0610*/  FSETP.GT.AND P6, PT, R25, 8.50705917302346158658e+37, PT ;  /* 0x7e8000001900780b */ /* 0x000fe20003fc4000 */
[----:B------:R-:W-:Y:S01]  /*0620*/  FADD R24, R24, 1 ;  /* 0x3f80000018187421 */ /* 0x000fe20000000000 */
[----:B---3--:R-:W-:-:S04]  /*0630*/  @!P3 FMUL R23, R23, R23 ;  /* 0x000000171717b220 */ /* 0x008fc80000400000 */
[----:B------:R-:W-:Y:S01]  /*0640*/  FADD R27, R23, 1 ;  /* 0x3f800000171b7421 */ /* 0x000fe20000000000 */
[----:B------:R-:W-:Y:S01]  /*0650*/  FADD R23, RZ, -R16 ;  /* 0x80000010ff177221 */ /* 0x000fe20000000000 */
[----:B------:R-:W-:-:S03]  /*0660*/  FSETP.GT.AND P4, PT, R24, 8.50705917302346158658e+37, PT ;  /* 0x7e8000001800780b */ /* 0x000fc60003f84000 */
[----:B------:R-:W-:Y:S01]  /*0670*/  FMUL R23, R23, 1.4426950216293334961 ;  /* 0x3fb8aa3b17177820 */ /* 0x000fe20000400000 */
[----:B------:R-:W-:Y:S01]  /*0680*/  @P2 FMUL R26, R26, 0.25 ;  /* 0x3e8000001a1a2820 */ /* 0x000fe20000400000 */
[----:B------:R-:W-:-:S03]  /*0690*/  SEL R17, R17, RZ, !P0 ;  /* 0x000000ff11117207 */ /* 0x000fc60004000000 */
[----:B------:R-:W-:Y:S01]  /*06a0*/  FSETP.GEU.AND P3, PT, R23, -126, PT ;  /* 0xc2fc00001700780b */ /* 0x000fe20003f6e000 */
[----:B------:R-:W-:Y:S01]  /*06b0*/  @P6 FMUL R25, R25, 0.25 ;  /* 0x3e80000019196820 */ /* 0x000fe20000400000 */
[----:B------:R1:W-:Y:S03]  /*06c0*/  MUFU.RCP R5, R26 ;  /* 0x0000001a00057308 */ /* 0x0003e60000001000 */
[----:B------:R-:W-:Y:S01]  /*06d0*/  @P4 FMUL R24, R24, 0.25 ;  /* 0x3e80000018184820 */ /* 0x000fe20000400000 */
[----:B-1----:R-:W-:-:S04]  /*06e0*/  FADD R26, RZ, -R17 ;  /* 0x80000011ff1a7221 */ /* 0x002fc80000000000 */
[----:B------:R-:W1:Y:S01]  /*06f0*/  MUFU.RCP R25, R25 ;  /* 0x0000001900197308 */ /* 0x000e620000001000 */
[----:B------:R-:W-:Y:S01]  /*0700*/  FMUL R4, R22, R13 ;  /* 0x0000000d16047220 */ /* 0x000fe20000400000 */
[----:B------:R-:W-:Y:S01]  /*0710*/  FMUL R26, R26, 1.4426950216293334961 ;  /* 0x3fb8aa3b1a1a7820 */ /* 0x000fe20000400000 */
[----:B------:R-:W-:Y:S01]  /*0720*/  @P0 FMUL R4, R21, R6 ;  /* 0x0000000615040220 */ /* 0x000fe20000400000 */
[----:B------:R-:W-:Y:S01]  /*0730*/  FSEL R6, R12, 1, P2 ;  /* 0x3f8000000c067808 */ /* 0x000fe20001000000 */
[----:B------:R-:W-:-:S03]  /*0740*/  @!P3 FMUL R23, R23, 0.5 ;  /* 0x3f0000001717b820 */ /* 0x000fc60000400000 */
[----:B------:R-:W2:Y:S01]  /*0750*/  MUFU.RCP R24, R24 ;  /* 0x0000001800187308 */ /* 0x000ea20000001000 */
[----:B------:R-:W-:Y:S02]  /*0760*/  FSETP.GEU.AND P2, PT, R26, -126, PT ;  /* 0xc2fc00001a00780b */ /* 0x000fe40003f4e000 */
[----:B------:R-:W-:Y:S02]  /*0770*/  FSETP.GT.AND P5, PT, R27, 8.50705917302346158658e+37, PT ;  /* 0x7e8000001b00780b */ /* 0x000fe40003fa4000 */
[----:B------:R-:W-:Y:S02]  /*0780*/  FSEL R22, R12, 1, P6 ;  /* 0x3f8000000c167808 */ /* 0x000fe40003000000 */
[----:B------:R-:W-:Y:S01]  /*0790*/  SEL R13, R8, RZ, P1 ;  /* 0x000000ff080d7207 */ /* 0x000fe20000800000 */
[----:B------:R-:W3:Y:S01]  /*07a0*/  MUFU.EX2 R23, R23 ;  /* 0x0000001700177308 */ /* 0x000ee20000000800 */
[----:B------:R-:W-:Y:S01]  /*07b0*/  FSEL R29, R12, 1, P4 ;  /* 0x3f8000000c1d7808 */ /* 0x000fe20002000000 */
[----:B-1----:R-:W-:Y:S01]  /*07c0*/  FMUL R25, R25, R22 ;  /* 0x0000001619197220 */ /* 0x002fe20000400000 */
[----:B------:R-:W-:Y:S01]  /*07d0*/  SEL R18, R18, RZ, !P0 ;  /* 0x000000ff12127207 */ /* 0x000fe20004000000 */
[----:B------:R-:W-:Y:S01]  /*07e0*/  FADD R22, RZ, -R13 ;  /* 0x8000000dff167221 */ /* 0x000fe20000000000 */
[----:B------:R-:W-:Y:S01]  /*07f0*/  FMUL R5, R5, R6 ;  /* 0x0000000605057220 */ /* 0x000fe20000400000 */
[----:B------:R-:W-:Y:S01]  /*0800*/  @!P2 FMUL R26, R26, 0.5 ;  /* 0x3f0000001a1aa820 */ /* 0x000fe20000400000 */
[----:B--2---:R-:W-:Y:S01]  /*0810*/  FMUL R24, R24, R29 ;  /* 0x0000001d18187220 */ /* 0x004fe20000400000 */
[----:B------:R-:W-:Y:S01]  /*0820*/  SEL R8, R15, RZ, !P0 ;  /* 0x000000ff0f087207 */ /* 0x000fe20004000000 */
[----:B------:R-:W-:Y:S01]  /*0830*/  FMUL R22, R22, 1.4426950216293334961 ;  /* 0x3fb8aa3b16167820 */ /* 0x000fe20000400000 */
[----:B------:R-:W-:Y:S01]  /*0840*/  FADD R15, RZ, -R18 ;  /* 0x80000012ff0f7221 */ /* 0x000fe20000000000 */
[----:B------:R-:W-:Y:S01]  /*0850*/  @P5 FMUL R27, R27, 0.25 ;  /* 0x3e8000001b1b5820 */ /* 0x000fe20000400000 */
[----:B------:R-:W-:Y:S01]  /*0860*/  FMUL R5, R20, R5 ;  /* 0x0000000514057220 */ /* 0x000fe20000400000 */
[----:B------:R-:W-:Y:S01]  /*0870*/  @P0 FMUL R5, R3, R24 ;  /* 0x0000001803050220 */ /* 0x000fe20000400000 */
[----:B------:R-:W-:Y:S01]  /*0880*/  FSEL R6, R12, 1, P5 ;  /* 0x3f8000000c067808 */ /* 0x000fe20002800000 */
[----:B------:R-:W1:Y:S01]  /*0890*/  MUFU.EX2 R26, R26 ;  /* 0x0000001a001a7308 */ /* 0x000e620000000800 */
[----:B------:R-:W-:Y:S01]  /*08a0*/  FMUL R24, R15, 1.4426950216293334961 ;  /* 0x3fb8aa3b0f187820 */ /* 0x000fe20000400000 */
[----:B------:R-:W-:Y:S01]  /*08b0*/  FSETP.GEU.AND P5, PT, R22, -126, PT ;  /* 0xc2fc00001600780b */ /* 0x000fe20003fae000 */
[----:B---3--:R-:W-:-:S05]  /*08c0*/  @!P3 FMUL R23, R23, R23 ;  /* 0x000000171717b220 */ /* 0x008fca0000400000 */
[----:B------:R-:W2:Y:S01]  /*08d0*/  MUFU.RCP R21, R27 ;  /* 0x0000001b00157308 */ /* 0x000ea20000001000 */
[----:B------:R-:W-:Y:S01]  /*08e0*/  FADD R3, R23, 1 ;  /* 0x3f80000017037421 */ /* 0x000fe20000000000 */
[----:B------:R-:W-:-:S04]  /*08f0*/  FSETP.GEU.AND P3, PT, R24, -126, PT ;  /* 0xc2fc00001800780b */ /* 0x000fc80003f6e000 */
[----:B------:R-:W-:Y:S01]  /*0900*/  FSETP.GT.AND P6, PT, R3, 8.50705917302346158658e+37, PT ;  /* 0x7e8000000300780b */ /* 0x000fe20003fc4000 */
[----:B------:R-:W-:Y:S01]  /*0910*/  @!P5 FMUL R22, R22, 0.5 ;  /* 0x3f0000001616d820 */ /* 0x000fe20000400000 */
[----:B------:R-:W-:Y:S01]  /*0920*/  SEL R19, R19, RZ, !P0 ;  /* 0x000000ff13137207 */ /* 0x000fe20004000000 */
[----:B-1----:R-:W-:Y:S01]  /*0930*/  @!P2 FMUL R26, R26, R26 ;  /* 0x0000001a1a1aa220 */ /* 0x002fe20000400000 */
[----:B------:R-:W-:-:S03]  /*0940*/  SEL R15, R10, RZ, P1 ;  /* 0x000000ff0a0f7207 */ /* 0x000fc60000800000 */
[----:B------:R-:W-:Y:S01]  /*0950*/  FADD R23, RZ, -R19 ;  /* 0x80000013ff177221 */ /* 0x000fe20000000000 */
[----:B--2---:R-:W-:Y:S01]  /*0960*/  FMUL R21, R21, R6 ;  /* 0x0000000615157220 */ /* 0x004fe20000400000 */
[----:B------:R-:W-:Y:S01]  /*0970*/  FMUL R6, R14, R25 ;  /* 0x000000190e067220 */ /* 0x000fe20000400000 */
[----:B------:R-:W-:Y:S01]  /*0980*/  @!P3 FMUL R24, R24, 0.5 ;  /* 0x3f0000001818b820 */ /* 0x000fe20000400000 */
[----:B------:R-:W-:Y:S01]  /*0990*/  FADD R25, R26, 1 ;  /* 0x3f8000001a197421 */ /* 0x000fe20000000000 */
[----:B------:R-:W1:Y:S01]  /*09a0*/  MUFU.EX2 R22, R22 ;  /* 0x0000001600167308 */ /* 0x000e620000000800 */
[----:B------:R-:W-:Y:S01]  /*09b0*/  SEL R14, R9, RZ, P1 ;  /* 0x000000ff090e7207 */ /* 0x000fe20000800000 */
[----:B------:R-:W-:Y:S01]  /*09c0*/  FMUL R23, R23, 1.4426950216293334961 ;  /* 0x3fb8aa3b17177820 */ /* 0x000fe20000400000 */
[----:B------:R-:W-:Y:S01]  /*09d0*/  @P6 FMUL R3, R3, 0.25 ;  /* 0x3e80000003036820 */ /* 0x000fe20000400000 */
[----:B------:R-:W-:Y:S02]  /*09e0*/  FSEL R9, R12, 1, P6 ;  /* 0x3f8000000c097808 */ /* 0x000fe40003000000 */
[----:B------:R-:W-:-:S02]  /*09f0*/  FSETP.GT.AND P6, PT, R25, 8.50705917302346158658e+37, PT ;  /* 0x7e8000001900780b */ /* 0x000fc40003fc4000 */
[----:B------:R-:W2:Y:S01]  /*0a00*/  MUFU.EX2 R24, R24 ;  /* 0x0000001800187308 */ /* 0x000ea20000000800 */
[----:B------:R-:W-:Y:S01]  /*0a10*/  FADD R10, RZ, -R15 ;  /* 0x8000000fff0a7221 */ /* 0x000fe20000000000 */
[----:B------:R-:W-:Y:S01]  /*0a20*/  SEL R20, R11, RZ, P1 ;  /* 0x000000ff0b147207 */ /* 0x000fe20000800000 */
[----:B------:R-:W-:Y:S01]  /*0a30*/  FADD R28, RZ, -R14 ;  /* 0x8000000eff1c7221 */ /* 0x000fe20000000000 */
[----:B------:R-:W-:Y:S01]  /*0a40*/  FSETP.GEU.AND P2, PT, R23, -126, PT ;  /* 0xc2fc00001700780b */ /* 0x000fe20003f4e000 */
[----:B------:R-:W-:Y:S02]  /*0a50*/  FMUL R11, R10, 1.4426950216293334961 ;  /* 0x3fb8aa3b0a0b7820 */ /* 0x000fe40000400000 */
[----:B------:R-:W-:Y:S01]  /*0a60*/  FMUL R28, R28, 1.4426950216293334961 ;  /* 0x3fb8aa3b1c1c7820 */ /* 0x000fe20000400000 */
[----:B------:R-:W-:Y:S01]  /*0a70*/  FADD R10, RZ, -R20 ;  /* 0x80000014ff0a7221 */ /* 0x000fe20000000000 */
[----:B------:R-:W-:Y:S01]  /*0a80*/  @P0 FMUL R6, R2, R21 ;  /* 0x0000001502060220 */ /* 0x000fe20000400000 */
[----:B-1----:R-:W-:-:S02]  /*0a90*/  @!P5 FMUL R22, R22, R22 ;  /* 0x000000161616d220 */ /* 0x002fc40000400000 */
[----:B------:R-:W-:Y:S01]  /*0aa0*/  FMUL R21, R10, 1.4426950216293334961 ;  /* 0x3fb8aa3b0a157820 */ /* 0x000fe20000400000 */
[----:B------:R-:W-:Y:S01]  /*0ab0*/  FSETP.GEU.AND P5, PT, R28, -126, PT ;  /* 0xc2fc00001c00780b */ /* 0x000fe20003fae000 */
[----:B------:R-:W-:Y:S01]  /*0ac0*/  @P6 FMUL R25, R25, 0.25 ;  /* 0x3e80000019196820 */ /* 0x000fe20000400000 */
[----:B------:R-:W-:Y:S01]  /*0ad0*/  FSEL R10, R12, 1, P6 ;  /* 0x3f8000000c0a7808 */ /* 0x000fe20003000000 */
[----:B--2---:R-:W-:Y:S01]  /*0ae0*/  @!P3 FMUL R24, R24, R24 ;  /* 0x000000181818b220 */ /* 0x004fe20000400000 */
[----:B------:R-:W-:Y:S01]  /*0af0*/  FSETP.GEU.AND P6, PT, R11, -126, PT ;  /* 0xc2fc00000b00780b */ /* 0x000fe20003fce000 */
[----:B------:R-:W-:Y:S01]  /*0b00*/  @!P2 FMUL R23, R23, 0.5 ;  /* 0x3f0000001717a820 */ /* 0x000fe20000400000 */
[----:B------:R-:W-:-:S03]  /*0b10*/  FSETP.GEU.AND P3, PT, R21, -126, PT ;  /* 0xc2fc00001500780b */ /* 0x000fc60003f6e000 */
[----:B------:R-:W1:Y:S04]  /*0b20*/  MUFU.EX2 R27, R23 ;  /* 0x00000017001b7308 */ /* 0x000e680000000800 */
[----:B------:R-:W-:-:S04]  /*0b30*/  @!P5 FMUL R28, R28, 0.5 ;  /* 0x3f0000001c1cd820 */ /* 0x000fc80000400000 */
[----:B------:R-:W-:Y:S01]  /*0b40*/  @!P6 FMUL R11, R11, 0.5 ;  /* 0x3f0000000b0be820 */ /* 0x000fe20000400000 */
[----:B------:R-:W2:Y:S01]  /*0b50*/  MUFU.EX2 R26, R28 ;  /* 0x0000001c001a7308 */ /* 0x000ea20000000800 */
[----:B------:R-:W-:Y:S01]  /*0b60*/  @!P3 FMUL R21, R21, 0.5 ;  /* 0x3f0000001515b820 */ /* 0x000fe20000400000 */
[----:B------:R-:W-:Y:S01]  /*0b70*/  FADD R2, RZ, -R8 ;  /* 0x80000008ff027221 */ /* 0x000fe20000000000 */
[----:B------:R-:W-:-:S05]  /*0b80*/  FADD R24, R24, 1 ;  /* 0x3f80000018187421 */ /* 0x000fca0000000000 */
[----:B------:R-:W3:Y:S01]  /*0b90*/  MUFU.EX2 R11, R11 ;  /* 0x0000000b000b7308 */ /* 0x000ee20000000800 */
[----:B-1----:R-:W-:-:S07]  /*0ba0*/  @!P2 FMUL R27, R27, R27 ;  /* 0x0000001b1b1ba220 */ /* 0x002fce0000400000 */
[----:B------:R-:W1:Y:S01]  /*0bb0*/  MUFU.EX2 R21, R21 ;  /* 0x0000001500157308 */ /* 0x000e620000000800 */
[----:B------:R-:W-:Y:S01]  /*0bc0*/  FADD R23, R27, 1 ;  /* 0x3f8000001b177421 */ /* 0x000fe20000000000 */
[----:B------:R-:W-:-:S06]  /*0bd0*/  FMUL R2, R2, 1.4426950216293334961 ;  /* 0x3fb8aa3b02027820 */ /* 0x000fcc0000400000 */
[----:B------:R-:W4:Y:S01]  /*0be0*/  MUFU.RCP R3, R3 ;  /* 0x0000000300037308 */ /* 0x000f220000001000 */
[----:B------:R-:W-:Y:S01]  /*0bf0*/  FSETP.GT.AND P2, PT, R24, 8.50705917302346158658e+37, PT ;  /* 0x7e8000001800780b */ /* 0x000fe20003f44000 */
[----:B--2---:R-:W-:Y:S01]  /*0c00*/  @!P5 FMUL R26, R26, R26 ;  /* 0x0000001a1a1ad220 */ /* 0x004fe20000400000 */
[----:B------:R-:W-:Y:S01]  /*0c10*/  FADD R22, R22, 1 ;  /* 0x3f80000016167421 */ /* 0x000fe20000000000 */
[----:B------:R-:W-:-:S04]  /*0c20*/  FSETP.GT.AND P5, PT, R23, 8.50705917302346158658e+37, PT ;  /* 0x7e8000001700780b */ /* 0x000fc80003fa4000 */
[----:B------:R-:W2:Y:S01]  /*0c30*/  MUFU.RCP R25, R25 ;  /* 0x0000001900197308 */ /* 0x000ea20000001000 */
[----:B------:R-:W-:Y:S01]  /*0c40*/  FSETP.GEU.AND P4, PT, R2, -126, PT ;  /* 0xc2fc00000200780b */ /* 0x000fe20003f8e000 */
[----:B---3--:R-:W-:Y:S01]  /*0c50*/  @!P6 FMUL R11, R11, R11 ;  /* 0x0000000b0b0be220 */ /* 0x008fe20000400000 */
[----:B------:R-:W-:Y:S01]  /*0c60*/  FSETP.GT.AND P6, PT, R22, 8.50705917302346158658e+37, PT ;  /* 0x7e8000001600780b */ /* 0x000fe20003fc4000 */
[----:B-1----:R-:W-:Y:S02]  /*0c70*/  @!P3 FMUL R21, R21, R21 ;  /* 0x000000151515b220 */ /* 0x002fe40000400000 */
[----:B------:R-:W-:Y:S01]  /*0c80*/  FADD R28, R11, 1 ;  /* 0x3f8000000b1c7421 */ /* 0x000fe20000000000 */
[----:B----4-:R-:W-:Y:S01]  /*0c90*/  FMUL R9, R3, R9 ;  /* 0x0000000903097220 */ /* 0x010fe20000400000 */
[----:B------:R-:W-:Y:S01]  /*0ca0*/  FADD R3, R26, 1 ;  /* 0x3f8000001a037421 */ /* 0x000fe20000000000 */
[----:B------:R-:W-:Y:S01]  /*0cb0*/  FADD R27, R21, 1 ;  /* 0x3f800000151b7421 */ /* 0x000fe20000000000 */
[----:B------:R-:W-:Y:S01]  /*0cc0*/  @P2 FMUL R24, R24, 0.25 ;  /* 0x3e80000018182820 */ /* 0x000fe20000400000 */
[----:B------:R-:W-:Y:S01]  /*0cd0*/  FSEL R11, R12, 1, P2 ;  /* 0x3f8000000c0b7808 */ /* 0x000fe20001000000 */
[----:B------:R-:W-:Y:S01]  /*0ce0*/  @P5 FMUL R23, R23, 0.25 ;  /* 0x3e80000017175820 */ /* 0x000fe20000400000 */
[----:B------:R-:W-:Y:S01]  /*0cf0*/  FSETP.GT.AND P2, PT, R28, 8.50705917302346158658e+37, PT ;  /* 0x7e8000001c00780b */ /* 0x000fe20003f44000 */
[----:B--2---:R-:W-:Y:S01]  /*0d00*/  FMUL R10, R25, R10 ;  /* 0x0000000a190a7220 */ /* 0x004fe20000400000 */
[----:B------:R-:W-:-:S02]  /*0d10*/  FSETP.GT.AND P3, PT, R3, 8.50705917302346158658e+37, PT ;  /* 0x7e8000000300780b */ /* 0x000fc40003f64000 */
[----:B------:R-:W-:Y:S01]  /*0d20*/  FSEL R25, R12, 1, P5 ;  /* 0x3f8000000c197808 */ /* 0x000fe20002800000 */
[----:B------:R-:W-:Y:S01]  /*0d30*/  @!P4 FMUL R2, R2, 0.5 ;  /* 0x3f0000000202c820 */ /* 0x000fe20000400000 */
[----:B------:R-:W-:Y:S01]  /*0d40*/  FSETP.GT.AND P5, PT, R27, 8.50705917302346158658e+37, PT ;  /* 0x7e8000001b00780b */ /* 0x000fe20003fa4000 */
[----:B------:R-:W1:Y:S01]  /*0d50*/  MUFU.RCP R26, R23 ;  /* 0x00000017001a7308 */ /* 0x000e620000001000 */
[----:B------:R-:W-:-:S07]  /*0d60*/  @P6 FMUL R22, R22, 0.25 ;  /* 0x3e80000016166820 */ /* 0x000fce0000400000 */
[----:B------:R-:W2:Y:S01]  /*0d70*/  MUFU.EX2 R2, R2 ;  /* 0x0000000200027308 */ /* 0x000ea20000000800 */
[----:B------:R-:W-:Y:S01]  /*0d80*/  @P2 FMUL R28, R28, 0.25 ;  /* 0x3e8000001c1c2820 */ /* 0x000fe20000400000 */
[----:B------:R-:W-:Y:S02]  /*0d90*/  @P3 FMUL R3, R3, 0.25 ;  /* 0x3e80000003033820 */ /* 0x000fe40000400000 */
[----:B------:R-:W-:-:S04]  /*0da0*/  @P5 FMUL R27, R27, 0.25 ;  /* 0x3e8000001b1b5820 */ /* 0x000fc80000400000 */
[----:B------:R-:W3:Y:S08]  /*0db0*/  MUFU.RCP R24, R24 ;  /* 0x0000001800187308 */ /* 0x000ef00000001000 */
[----:B------:R-:W4:Y:S01]  /*0dc0*/  MUFU.RCP R22, R22 ;  /* 0x0000001600167308 */ /* 0x000f220000001000 */
[----:B-1----:R-:W-:Y:S01]  /*0dd0*/  FMUL R26, R26, R25 ;  /* 0x000000191a1a7220 */ /* 0x002fe20000400000 */
[----:B------:R-:W-:-:S06]  /*0de0*/  FSEL R25, R12, 1, P6 ;  /* 0x3f8000000c197808 */ /* 0x000fcc0003000000 */
[----:B------:R1:W5:Y:S01]  /*0df0*/  MUFU.RCP R21, R3 ;  /* 0x0000000300157308 */ /* 0x0003620000001000 */
[----:B--2---:R-:W-:-:S07]  /*0e00*/  @!P4 FMUL R2, R2, R2 ;  /* 0x000000020202c220 */ /* 0x004fce0000400000 */
[----:B------:R-:W2:Y:S08]  /*0e10*/  MUFU.RCP R28, R28 ;  /* 0x0000001c001c7308 */ /* 0x000eb00000001000 */
[----:B------:R-:W2:Y:S01]  /*0e20*/  MUFU.RCP R23, R27 ;  /* 0x0000001b00177308 */ /* 0x000ea20000001000 */
[----:B---3--:R-:W-:Y:S01]  /*0e30*/  FMUL R11, R24, R11 ;  /* 0x0000000b180b7220 */ /* 0x008fe20000400000 */
[----:B----4-:R-:W-:Y:S01]  /*0e40*/  FMUL R22, R22, R25 ;  /* 0x0000001916167220 */ /* 0x010fe20000400000 */
[----:B------:R-:W-:Y:S01]  /*0e50*/  FSEL R24, R12, 1, P3 ;  /* 0x3f8000000c187808 */ /* 0x000fe20001800000 */
[----:B------:R-:W-:Y:S01]  /*0e60*/  FADD R25, R2, 1 ;  /* 0x3f80000002197421 */ /* 0x000fe20000000000 */
[----:B-1----:R-:W-:-:S02]  /*0e70*/  FSEL R3, R12, 1, P2 ;  /* 0x3f8000000c037808 */ /* 0x002fc40001000000 */
[----:B------:R-:W-:Y:S01]  /*0e80*/  FSEL R2, R12, 1, P5 ;  /* 0x3f8000000c027808 */ /* 0x000fe20002800000 */
[----:B-----5:R-:W-:Y:S02]  /*0e90*/  FMUL R21, R21, R24 ;  /* 0x0000001815157220 */ /* 0x020fe40000400000 */
[----:B--2---:R-:W-:Y:S02]  /*0ea0*/  FMUL R24, R28, R3 ;  /* 0x000000031c187220 */ /* 0x004fe40000400000 */
[----:B0-----:R-:W-:Y:S02]  /*0eb0*/  FMUL R23, R23, R2 ;  /* 0x0000000217177220 */ /* 0x001fe40000400000 */
[----:B------:R-:W0:Y:S01]  /*0ec0*/  LDC.64 R2, c[0x0][0x220] ;  /* 0x00008800ff027b82 */ /* 0x000e220000000a00 */
[----:B------:R-:W-:-:S13]  /*0ed0*/  FSETP.GT.AND P2, PT, R25, 8.50705917302346158658e+37, PT ;  /* 0x7e8000001900780b */ /* 0x000fda0003f44000 */
[----:B------:R-:W-:Y:S01]  /*0ee0*/  @P2 FMUL R25, R25, 0.25 ;  /* 0x3e80000019192820 */ /* 0x000fe20000400000 */
[----:B0-----:R-:W-:Y:S01]  /*0ef0*/  IMAD.WIDE R2, R0, 0x4, R2 ;  /* 0x0000000400027825 */ /* 0x001fe200078e0202 */
[----:B------:R-:W-:-:S05]  /*0f00*/  SEL R0, R7, RZ, P1 ;  /* 0x000000ff07007207 */ /* 0x000fca0000800000 */
[----:B------:R-:W-:-:S04]  /*0f10*/  FADD R27, RZ, -R0 ;  /* 0x80000000ff1b7221 */ /* 0x000fc80000000000 */
[----:B------:R-:W-:Y:S01]  /*0f20*/  FMUL R27, R27, 1.4426950216293334961 ;  /* 0x3fb8aa3b1b1b7820 */ /* 0x000fe20000400000 */
[----:B------:R-:W0:Y:S04]  /*0f30*/  MUFU.RCP R25, R25 ;  /* 0x0000001900197308 */ /* 0x000e280000001000 */
[----:B------:R-:W-:Y:S02]  /*0f40*/  FSETP.GEU.AND P1, PT, R27, -126, PT ;  /* 0xc2fc00001b00780b */ /* 0x000fe40003f2e000 */
[----:B------:R-:W-:-:S11]  /*0f50*/  FSEL R28, R12, 1, P2 ;  /* 0x3f8000000c1c7808 */ /* 0x000fd60001000000 */
[----:B------:R-:W-:Y:S01]  /*0f60*/  @!P1 FMUL R27, R27, 0.5 ;  /* 0x3f0000001b1b9820 */ /* 0x000fe20000400000 */
[----:B0-----:R-:W-:-:S03]  /*0f70*/  FMUL R7, R25, R28 ;  /* 0x0000001c19077220 */ /* 0x001fc60000400000 */
[----:B------:R-:W0:Y:S02]  /*0f80*/  MUFU.EX2 R28, R27 ;  /* 0x0000001b001c7308 */ /* 0x000e240000000800 */
[----:B0-----:R-:W-:-:S04]  /*0f90*/  @!P1 FMUL R28, R28, R28 ;  /* 0x0000001c1c1c9220 */ /* 0x001fc80000400000 */
[----:B------:R-:W-:-:S05]  /*0fa0*/  FADD R28, R28, 1 ;  /* 0x3f8000001c1c7421 */ /* 0x000fca0000000000 */
[----:B------:R-:W-:-:S13]  /*0fb0*/  FSETP.GT.AND P1, PT, R28, 8.50705917302346158658e+37, PT ;  /* 0x7e8000001c00780b */ /* 0x000fda0003f24000 */
[----:B------:R-:W-:-:S04]  /*0fc0*/  @P1 FMUL R28, R28, 0.25 ;  /* 0x3e8000001c1c1820 */ /* 0x000fc80000400000 */
[----:B------:R-:W0:Y:S01]  /*0fd0*/  MUFU.RCP R25, R28 ;  /* 0x0000001c00197308 */ /* 0x000e220000001000 */
[----:B------:R-:W-:Y:S01]  /*0fe0*/  FSEL R12, R12, 1, P1 ;  /* 0x3f8000000c0c7808 */ /* 0x000fe20000800000 */
[----:B------:R-:W-:Y:S01]  /*0ff0*/  FMUL R7, R8, R7 ;  /* 0x0000000708077220 */ /* 0x000fe20000400000 */
[----:B------:R-:W-:Y:S01]  /*1000*/  FMUL R8, R16, R9 ;  /* 0x0000000910087220 */ /* 0x000fe20000400000 */
[----:B------:R-:W-:Y:S01]  /*1010*/  FMUL R9, R17, R10 ;  /* 0x0000000a11097220 */ /* 0x000fe20000400000 */
[----:B------:R-:W-:Y:S01]  /*1020*/  FMUL R10, R18, R11 ;  /* 0x0000000b120a7220 */ /* 0x000fe20000400000 */
[----:B------:R-:W-:Y:S01]  /*1030*/  FMUL R11, R19, R26 ;  /* 0x0000001a130b7220 */ /* 0x000fe20000400000 */
[----:B------:R-:W-:Y:S01]  /*1040*/  @P0 FMUL R8, R13, R22 ;  /* 0x000000160d080220 */ /* 0x000fe20000400000 */
[----:B------:R-:W-:Y:S01]  /*1050*/  @P0 FMUL R9, R14, R21 ;  /* 0x000000150e090220 */ /* 0x000fe20000400000 */
[----:B------:R-:W-:Y:S01]  /*1060*/  @P0 FMUL R10, R15, R24 ;  /* 0x000000180f0a0220 */ /* 0x000fe20000400000 */
[----:B------:R-:W-:Y:S01]  /*1070*/  @P0 FMUL R11, R20, R23 ;  /* 0x00000017140b0220 */ /* 0x000fe20000400000 */
[----:B0-----:R-:W-:-:S04]  /*1080*/  FMUL R25, R25, R12 ;  /* 0x0000000c19197220 */ /* 0x001fc80000400000 */
[----:B------:R-:W-:Y:S01]  /*1090*/  @P0 FMUL R7, R0, R25 ;  /* 0x0000001900070220 */ /* 0x000fe20000400000 */
[----:B------:R-:W-:Y:S04]  /*10a0*/  STG.E.128 desc[UR4][R2.64], R8 ;  /* 0x0000000802007986 */ /* 0x000fe8000c101d04 */
[----:B------:R-:W-:Y:S01]  /*10b0*/  STG.E.128 desc[UR4][R2.64+0x800], R4 ;  /* 0x0008000402007986 */ /* 0x000fe2000c101d04 */
[----:B------:R-:W-:Y:S05]  /*10c0*/  EXIT ;  /* 0x000000000000794d */ /* 0x000fea0003800000 */
.L_x_0:
[----:B------:R-:W-:-:S00]  /*10d0*/  BRA `(.L_x_0) ;  /* 0xfffffffc00fc7947 */ /* 0x000fc0000383ffff */
[----:B------:R-:W-:-:S00]  /*10e0*/  NOP ;  /* 0x0000000000007918 */ /* 0x000fc00000000000 */
        /* <DEDUP_REMOVED lines=9> */
.L_x_1:


//--------------------- .nv.constant0.triton_poi_fused_cat_5 --------------------------
	.section	.nv.constant0.triton_poi_fused_cat_5,"a",@progbits
	.sectionflags	@""
	.align	4
.nv.constant0.triton_poi_fused_cat_5:
	.zero		556
